	.headerflags	@"EF_CUDA_TEXMODE_UNIFIED EF_CUDA_64BIT_ADDRESS EF_CUDA_ACCELERATORS EF_CUDA_SM90 EF_CUDA_VIRTUAL_SM(EF_CUDA_SM90)"
	.elftype	@"ET_EXEC"


//--------------------- .nv.info                  --------------------------
	.section	.nv.info,"",@"SHT_CUDA_INFO"
	.align	4


	//----- nvinfo : EIATTR_REGCOUNT
	.align		4
        /*0000*/ 	.byte	0x04, 0x2f
        /*0002*/ 	.short	(.L_3 - .L_2)
	.align		4
.L_2:
        /*0004*/ 	.word	index@(triton_poi_fused__native_batch_norm_legit_no_training_relu_16)
        /*0008*/ 	.word	0x00000011


	//----- nvinfo : EIATTR_MIN_STACK_SIZE
	.align		4
.L_3:
        /*000c*/ 	.byte	0x04, 0x12
        /*000e*/ 	.short	(.L_5 - .L_4)
	.align		4
.L_4:
        /*0010*/ 	.word	index@(triton_poi_fused__native_batch_norm_legit_no_training_relu_16)
        /*0014*/ 	.word	0x00000000


	//----- nvinfo : EIATTR_FRAME_SIZE
	.align		4
.L_5:
        /*0018*/ 	.byte	0x04, 0x11
        /*001a*/ 	.short	(.L_7 - .L_6)
	.align		4
.L_6:
        /*001c*/ 	.word	index@(triton_poi_fused__native_batch_norm_legit_no_training_relu_16)
        /*0020*/ 	.word	0x00000000


	//----- nvinfo : EIATTR_MIN_STACK_SIZE
	.align		4
.L_7:
        /*0024*/ 	.byte	0x04, 0x12
        /*0026*/ 	.short	(.L_9 - .L_8)
	.align		4
.L_8:
        /*0028*/ 	.word	index@(triton_poi_fused__native_batch_norm_legit_no_training_relu_16)
        /*002c*/ 	.word	0x00000000
.L_9:


//--------------------- .nv.info.triton_poi_fused__native_batch_norm_legit_no_training_relu_16 --------------------------
	.section	.nv.info.triton_poi_fused__native_batch_norm_legit_no_training_relu_16,"",@"SHT_CUDA_INFO"
	.sectionflags	@""
	.align	4


	//----- nvinfo : EIATTR_CUDA_API_VERSION
	.align		4
        /*0000*/ 	.byte	0x04, 0x37
        /*0002*/ 	.short	(.L_11 - .L_10)
.L_10:
        /*0004*/ 	.word	0x0000007c


	//----- nvinfo : EIATTR_KPARAM_INFO
	.align		4
.L_11:
        /*0008*/ 	.byte	0x04, 0x17
        /*000a*/ 	.short	(.L_13 - .L_12)
.L_12:
        /*000c*/ 	.word	0x00000000
        /*0010*/ 	.short	0x0006
        /*0012*/ 	.short	0x0030
        /*0014*/ 	.byte	0x00, 0xf0, 0x11, 0x00


	//----- nvinfo : EIATTR_KPARAM_INFO
	.align		4
.L_13:
        /*0018*/ 	.byte	0x04, 0x17
        /*001a*/ 	.short	(.L_15 - .L_14)
.L_14:
        /*001c*/ 	.word	0x00000000
        /*0020*/ 	.short	0x0005
        /*0022*/ 	.short	0x0028
        /*0024*/ 	.byte	0x00, 0xf4, 0x21, 0x00


	//----- nvinfo : EIATTR_KPARAM_INFO
	.align		4
.L_15:
        /*0028*/ 	.byte	0x04, 0x17
        /*002a*/ 	.short	(.L_17 - .L_16)
.L_16:
        /*002c*/ 	.word	0x00000000
        /*0030*/ 	.short	0x0004
        /*0032*/ 	.short	0x0020
        /*0034*/ 	.byte	0x00, 0xf4, 0x21, 0x00


	//----- nvinfo : EIATTR_KPARAM_INFO
	.align		4
.L_17:
        /*0038*/ 	.byte	0x04, 0x17
        /*003a*/ 	.short	(.L_19 - .L_18)
.L_18:
        /*003c*/ 	.word	0x00000000
        /*0040*/ 	.short	0x0003
        /*0042*/ 	.short	0x0018
        /*0044*/ 	.byte	0x00, 0xf4, 0x21, 0x00


	//----- nvinfo : EIATTR_KPARAM_INFO
	.align		4
.L_19:
        /*0048*/ 	.byte	0x04, 0x17
        /*004a*/ 	.short	(.L_21 - .L_20)
.L_20:
        /*004c*/ 	.word	0x00000000
        /*0050*/ 	.short	0x0002
        /*0052*/ 	.short	0x0010
        /*0054*/ 	.byte	0x00, 0xf4, 0x21, 0x00


	//----- nvinfo : EIATTR_KPARAM_INFO
	.align		4
.L_21:
        /*0058*/ 	.byte	0x04, 0x17
        /*005a*/ 	.short	(.L_23 - .L_22)
.L_22:
        /*005c*/ 	.word	0x00000000
        /*0060*/ 	.short	0x0001
        /*0062*/ 	.short	0x0008
        /*0064*/ 	.byte	0x00, 0xf4, 0x21, 0x00


	//----- nvinfo : EIATTR_KPARAM_INFO
	.align		4
.L_23:
        /*0068*/ 	.byte	0x04, 0x17
        /*006a*/ 	.short	(.L_25 - .L_24)
.L_24:
        /*006c*/ 	.word	0x00000000
        /*0070*/ 	.short	0x0000
        /*0072*/ 	.short	0x0000
        /*0074*/ 	.byte	0x00, 0xf4, 0x21, 0x00


	//----- nvinfo : EIATTR_SPARSE_MMA_MASK
	.align		4
.L_25:
        /*0078*/ 	.byte	0x03, 0x50
        /*007a*/ 	.short	0x0000


	//----- nvinfo : EIATTR_MAXREG_COUNT
	.align		4
        /*007c*/ 	.byte	0x03, 0x1b
        /*007e*/ 	.short	0x00ff


	//----- nvinfo : EIATTR_EXIT_INSTR_OFFSETS
	.align		4
        /*0080*/ 	.byte	0x04, 0x1c
        /*0082*/ 	.short	(.L_27 - .L_26)


	//   ....[0]....
.L_26:
        /*0084*/ 	.word	0x00000350


	//----- nvinfo : EIATTR_REQNTID
	.align		4
.L_27:
        /*0088*/ 	.byte	0x04, 0x10
        /*008a*/ 	.short	(.L_29 - .L_28)
.L_28:
        /*008c*/ 	.word	0x00000080
        /*0090*/ 	.word	0x00000001
        /*0094*/ 	.word	0x00000001


	//----- nvinfo : EIATTR_CBANK_PARAM_SIZE
	.align		4
.L_29:
        /*0098*/ 	.byte	0x03, 0x19
        /*009a*/ 	.short	0x0034


	//----- nvinfo : EIATTR_PARAM_CBANK
	.align		4
        /*009c*/ 	.byte	0x04, 0x0a
        /*009e*/ 	.short	(.L_31 - .L_30)
	.align		4
.L_30:
        /*00a0*/ 	.word	index@(.nv.constant0.triton_poi_fused__native_batch_norm_legit_no_training_relu_16)
        /*00a4*/ 	.short	0x0210
        /*00a6*/ 	.short	0x0034


	//----- nvinfo : EIATTR_SW_WAR
	.align		4
.L_31:
        /*00a8*/ 	.byte	0x04, 0x36
        /*00aa*/ 	.short	(.L_33 - .L_32)
.L_32:
        /*00ac*/ 	.word	0x00000008
.L_33:


//--------------------- .nv.callgraph             --------------------------
	.section	.nv.callgraph,"",@"SHT_CUDA_CALLGRAPH"
	.align	4
	.sectionentsize	8
	.align		4
        /*0000*/ 	.word	0x00000000
	.align		4
        /*0004*/ 	.word	0xffffffff
	.align		4
        /*0008*/ 	.word	0x00000000
	.align		4
        /*000c*/ 	.word	0xfffffffe
	.align		4
        /*0010*/ 	.word	0x00000000
	.align		4
        /*0014*/ 	.word	0xfffffffd
	.align		4
        /*0018*/ 	.word	0x00000000
	.align		4
        /*001c*/ 	.word	0xfffffffc


//--------------------- .nv.constant4             --------------------------
	.section	.nv.constant4,"a",@progbits
	.align	8
	.align		8
.nv.constant4:
        /*0000*/ 	.dword	_$_str
	.align		8
        /*0008*/ 	.dword	_$_str_$_2


//--------------------- .text.triton_poi_fused__native_batch_norm_legit_no_training_relu_16 --------------------------
	.section	.text.triton_poi_fused__native_batch_norm_legit_no_training_relu_16,"ax",@progbits
	.align	128
        .global         triton_poi_fused__native_batch_norm_legit_no_training_relu_16
        .type           triton_poi_fused__native_batch_norm_legit_no_training_relu_16,@function
        .size           triton_poi_fused__native_batch_norm_legit_no_training_relu_16,(.L_x_1 - triton_poi_fused__native_batch_norm_legit_no_training_relu_16)
        .other          triton_poi_fused__native_batch_norm_legit_no_training_relu_16,@"STO_CUDA_ENTRY STV_DEFAULT"
triton_poi_fused__native_batch_norm_legit_no_training_relu_16:
.text.triton_poi_fused__native_batch_norm_legit_no_training_relu_16:
[----:B------:R-:W-:Y:S01]  /*0000*/  LDC R1, c[0x0][0x28] ;  /* 0x00000a00ff017b82 */ /* 0x000fe20000000800 */
[----:B------:R-:W1:Y:S07]  /*0010*/  S2R R0, SR_TID.X ;  /* 0x0000000000007919 */ /* 0x000e6e0000002100 */
[----:B------:R-:W2:Y:S01]  /*0020*/  LDC.64 R6, c[0x0][0x220] ;  /* 0x00008800ff067b82 */ /* 0x000ea20000000a00 */
[----:B------:R-:W-:Y:S01]  /*0030*/  ULDC.64 UR4, c[0x0][0x208] ;  /* 0x0000820000047ab9 */ /* 0x000fe20000000a00 */
[----:B------:R-:W3:Y:S06]  /*0040*/  S2R R3, SR_CTAID.X ;  /* 0x0000000000037919 */ /* 0x000eec0000002500 */
[----:B------:R-:W4:Y:S08]  /*0050*/  LDC.64 R4, c[0x0][0x218] ;  /* 0x00008600ff047b82 */ /* 0x000f300000000a00 */
[----:B------:R-:W5:Y:S08]  /*0060*/  LDC.64 R8, c[0x0][0x228] ;  /* 0x00008a00ff087b82 */ /* 0x000f700000000a00 */
[----:B------:R-:W4:Y:S01]  /*0070*/  LDC.64 R10, c[0x0][0x230] ;  /* 0x00008c00ff0a7b82 */ /* 0x000f220000000a00 */
[----:B-1----:R-:W-:-:S04]  /*0080*/  SHF.L.U32 R0, R0, 0x1, RZ ;  /* 0x0000000100007819 */ /* 0x002fc800000006ff */
[----:B------:R-:W-:-:S04]  /*0090*/  LOP3.LUT R0, R0, 0xfe, RZ, 0xc0, !PT ;  /* 0x000000fe00007812 */ /* 0x000fc800078ec0ff */
[----:B---3--:R-:W-:-:S05]  /*00a0*/  LEA R0, R3, R0, 0x8 ;  /* 0x0000000003007211 */ /* 0x008fca00078e40ff */
[----:B------:R-:W-:-:S05]  /*00b0*/  IMAD.HI R2, R0, 0x38e38e39, RZ ;  /* 0x38e38e3900027827 */ /* 0x000fca00078e02ff */
[----:B------:R-:W-:-:S04]  /*00c0*/  SHF.R.U32.HI R3, RZ, 0x1f, R2 ;  /* 0x0000001fff037819 */ /* 0x000fc80000011602 */
[----:B------:R-:W-:-:S04]  /*00d0*/  LEA.HI.SX32 R3, R2, R3, 0x1d ;  /* 0x0000000302037211 */ /* 0x000fc800078feaff */
[----:B------:R-:W-:-:S04]  /*00e0*/  SHF.R.S32.HI R2, RZ, 0x1f, R3 ;  /* 0x0000001fff027819 */ /* 0x000fc80000011403 */
[----:B------:R-:W-:-:S04]  /*00f0*/  LEA.HI R2, R2, R3, RZ, 0x8 ;  /* 0x0000000302027211 */ /* 0x000fc800078f40ff */
[----:B------:R-:W-:-:S04]  /*0100*/  LOP3.LUT R2, R2, 0xffffff00, RZ, 0xc0, !PT ;  /* 0xffffff0002027812 */ /* 0x000fc800078ec0ff */
[----:B------:R-:W-:Y:S02]  /*0110*/  IADD3 R13, R3, -R2, RZ ;  /* 0x80000002030d7210 */ /* 0x000fe40007ffe0ff */
[----:B------:R-:W1:Y:S03]  /*0120*/  LDC.64 R2, c[0x0][0x210] ;  /* 0x00008400ff027b82 */ /* 0x000e660000000a00 */
[----:B--2---:R-:W-:-:S06]  /*0130*/  IMAD.WIDE R6, R13, 0x4, R6 ;  /* 0x000000040d067825 */ /* 0x004fcc00078e0206 */
[----:B------:R-:W2:Y:S01]  /*0140*/  LDG.E.EL R6, desc[UR4][R6.64] ;  /* 0x0000000406067981 */ /* 0x000ea2000c2e1900 */
[----:B----4-:R-:W-:-:S05]  /*0150*/  IMAD.WIDE R4, R13, 0x4, R4 ;  /* 0x000000040d047825 */ /* 0x010fca00078e0204 */
[----:B------:R3:W4:Y:S01]  /*0160*/  LDG.E.EL R12, desc[UR4][R4.64] ;  /* 0x00000004040c7981 */ /* 0x000722000c2e1900 */
[----:B-1----:R-:W-:Y:S01]  /*0170*/  IMAD.WIDE R2, R0, 0x4, R2 ;  /* 0x0000000400027825 */ /* 0x002fe200078e0202 */
[----:B------:R-:W-:Y:S01]  /*0180*/  HFMA2.MMA R14, -RZ, RZ, 1.625, 0 ;  /* 0x3e800000ff0e7435 */ /* 0x000fe200000001ff */
[----:B---3--:R-:W1:Y:S04]  /*0190*/  LDC.64 R4, c[0x0][0x238] ;  /* 0x00008e00ff047b82 */ /* 0x008e680000000a00 */
[----:B------:R-:W4:Y:S01]  /*01a0*/  LDG.E.64 R2, desc[UR4][R2.64] ;  /* 0x0000000402027981 */ /* 0x000f22000c1e1b00 */
[----:B-----5:R-:W-:-:S04]  /*01b0*/  IMAD.WIDE R8, R13, 0x4, R8 ;  /* 0x000000040d087825 */ /* 0x020fc800078e0208 */
[----:B0-----:R-:W-:Y:S02]  /*01c0*/  IMAD.WIDE R10, R13, 0x4, R10 ;  /* 0x000000040d0a7825 */ /* 0x001fe400078e020a */
[----:B------:R-:W3:Y:S04]  /*01d0*/  LDG.E.EL R8, desc[UR4][R8.64] ;  /* 0x0000000408087981 */ /* 0x000ee8000c2e1900 */
[----:B------:R-:W3:Y:S01]  /*01e0*/  LDG.E.EL R11, desc[UR4][R10.64] ;  /* 0x000000040a0b7981 */ /* 0x000ee2000c2e1900 */
[----:B-1----:R-:W-:-:S04]  /*01f0*/  IMAD.WIDE R4, R0, 0x4, R4 ;  /* 0x0000000400047825 */ /* 0x002fc800078e0204 */
[----:B--2---:R-:W-:-:S04]  /*0200*/  FADD R6, R6, 9.9999997473787516356e-06 ;  /* 0x3727c5ac06067421 */ /* 0x004fc80000000000 */
[----:B------:R-:W0:Y:S02]  /*0210*/  MUFU.SQRT R7, R6 ;  /* 0x0000000600077308 */ /* 0x000e240000002000 */
[C---:B0-----:R-:W-:Y:S02]  /*0220*/  FSETP.GT.AND P0, PT, R7.reuse, 8.50705917302346158658e+37, PT ;  /* 0x7e8000000700780b */ /* 0x041fe40003f04000 */
[----:B------:R-:W-:-:S11]  /*0230*/  FSETP.GEU.AND P1, PT, R7, 1.175494350822287508e-38, PT ;  /* 0x008000000700780b */ /* 0x000fd60003f2e000 */
[----:B------:R-:W-:-:S04]  /*0240*/  @P0 FMUL R7, R7, 0.25 ;  /* 0x3e80000007070820 */ /* 0x000fc80000400000 */
[----:B------:R-:W-:-:S06]  /*0250*/  @!P1 FMUL R7, R7, 16777216 ;  /* 0x4b80000007079820 */ /* 0x000fcc0000400000 */
[----:B------:R-:W0:Y:S01]  /*0260*/  MUFU.RCP R7, R7 ;  /* 0x0000000700077308 */ /* 0x000e220000001000 */
[----:B------:R-:W-:Y:S01]  /*0270*/  FSEL R14, R14, 1, P0 ;  /* 0x3f8000000e0e7808 */ /* 0x000fe20000000000 */
[----:B----4-:R-:W-:-:S04]  /*0280*/  FADD R2, R2, -R12 ;  /* 0x8000000c02027221 */ /* 0x010fc80000000000 */
[----:B------:R-:W-:Y:S01]  /*0290*/  @!P1 FMUL R14, R14, 16777216 ;  /* 0x4b8000000e0e9820 */ /* 0x000fe20000400000 */
[----:B------:R-:W-:-:S03]  /*02a0*/  FADD R3, R3, -R12 ;  /* 0x8000000c03037221 */ /* 0x000fc60000000000 */
[----:B0-----:R-:W-:-:S04]  /*02b0*/  FMUL R14, R7, R14 ;  /* 0x0000000e070e7220 */ /* 0x001fc80000400000 */
[-C--:B------:R-:W-:Y:S01]  /*02c0*/  FMUL R2, R2, R14.reuse ;  /* 0x0000000e02027220 */ /* 0x080fe20000400000 */
[----:B------:R-:W-:-:S03]  /*02d0*/  FMUL R14, R3, R14 ;  /* 0x0000000e030e7220 */ /* 0x000fc60000400000 */
[C-C-:B---3--:R-:W-:Y:S01]  /*02e0*/  FFMA R2, R8.reuse, R2, R11.reuse ;  /* 0x0000000208027223 */ /* 0x148fe2000000000b */
[----:B------:R-:W-:-:S04]  /*02f0*/  FFMA R14, R8, R14, R11 ;  /* 0x0000000e080e7223 */ /* 0x000fc8000000000b */
[----:B------:R-:W-:Y:S02]  /*0300*/  FSETP.GEU.AND P0, PT, R2, RZ, PT ;  /* 0x000000ff0200720b */ /* 0x000fe40003f0e000 */
[----:B------:R-:W-:Y:S02]  /*0310*/  FSETP.GEU.AND P1, PT, R14, RZ, PT ;  /* 0x000000ff0e00720b */ /* 0x000fe40003f2e000 */
[----:B------:R-:W-:Y:S02]  /*0320*/  FSEL R2, R2, RZ, P0 ;  /* 0x000000ff02027208 */ /* 0x000fe40000000000 */
[----:B------:R-:W-:-:S05]  /*0330*/  FSEL R3, R14, RZ, P1 ;  /* 0x000000ff0e037208 */ /* 0x000fca0000800000 */
[----:B------:R-:W-:Y:S01]  /*0340*/  STG.E.64 desc[UR4][R4.64], R2 ;  /* 0x0000000204007986 */ /* 0x000fe2000c101b04 */
[----:B------:R-:W-:Y:S05]  /*0350*/  EXIT ;  /* 0x000000000000794d */ /* 0x000fea0003800000 */
.L_x_0:
[----:B------:R-:W-:-:S00]  /*0360*/  BRA `(.L_x_0) ;  /* 0xfffffffc00fc7947 */ /* 0x000fc0000383ffff */
[----:B------:R-:W-:-:S00]  /*0370*/  NOP ;  /* 0x0000000000007918 */ /* 0x000fc00000000000 */
        /* <DEDUP_REMOVED lines=8> */
.L_x_1:


//--------------------- .nv.global.init           --------------------------
	.section	.nv.global.init,"aw",@progbits
.nv.global.init:
	.type		_$_str,@object
	.size		_$_str,(_$_str_$_2 - _$_str)
_$_str:
        /*0000*/ 	.byte	0x5f, 0x5f, 0x43, 0x55, 0x44, 0x41, 0x5f, 0x46, 0x54, 0x5a, 0x00
	.type		_$_str_$_2,@object
	.size		_$_str_$_2,(.L_1 - _$_str_$_2)
_$_str_$_2:
        /*000b*/ 	.byte	0x5f, 0x5f, 0x43, 0x55, 0x44, 0x41, 0x5f, 0x50, 0x52, 0x45, 0x43, 0x5f, 0x53, 0x51, 0x52, 0x54
        /*001b*/ 	.byte	0x00
.L_1:


//--------------------- .nv.constant0.triton_poi_fused__native_batch_norm_legit_no_training_relu_16 --------------------------
	.section	.nv.constant0.triton_poi_fused__native_batch_norm_legit_no_training_relu_16,"a",@progbits
	.sectionflags	@""
	.align	4
.nv.constant0.triton_poi_fused__native_batch_norm_legit_no_training_relu_16:
	.zero		580
